//
// Generated by NVIDIA NVVM Compiler
//
// Compiler Build ID: CL-36424714
// Cuda compilation tools, release 13.0, V13.0.88
// Based on NVVM 20.0.0
//

.version 9.0
.target sm_100
.address_size 64

	// .globl	_Z6vecAddPiS_S_

.visible .entry _Z6vecAddPiS_S_(
	.param .u64 .ptr .align 1 _Z6vecAddPiS_S__param_0,
	.param .u64 .ptr .align 1 _Z6vecAddPiS_S__param_1,
	.param .u64 .ptr .align 1 _Z6vecAddPiS_S__param_2
)
{
	.reg .pred 	%p<2>;
	.reg .b32 	%r<8>;
	.reg .b64 	%rd<11>;

	ld.param.u64 	%rd1, [_Z6vecAddPiS_S__param_0];
	ld.param.u64 	%rd2, [_Z6vecAddPiS_S__param_1];
	ld.param.u64 	%rd3, [_Z6vecAddPiS_S__param_2];
	mov.u32 	%r2, %ctaid.x;
	mov.u32 	%r3, %ntid.x;
	mov.u32 	%r4, %tid.x;
	mad.lo.s32 	%r1, %r2, %r3, %r4;
	setp.gt.s32 	%p1, %r1, 1023;
	@%p1 bra 	$L__BB0_2;
	cvta.to.global.u64 	%rd4, %rd1;
	cvta.to.global.u64 	%rd5, %rd2;
	cvta.to.global.u64 	%rd6, %rd3;
	mul.wide.s32 	%rd7, %r1, 4;
	add.s64 	%rd8, %rd4, %rd7;
	ld.global.u32 	%r5, [%rd8];
	add.s64 	%rd9, %rd5, %rd7;
	ld.global.u32 	%r6, [%rd9];
	add.s32 	%r7, %r6, %r5;
	add.s64 	%rd10, %rd6, %rd7;
	st.global.u32 	[%rd10], %r7;
$L__BB0_2:
	ret;

}


// ===== COMPILED SASS (sm_100) =====

	.target	sm_100

	.elftype	@"ET_EXEC"


//--------------------- .note.nv.tkinfo           --------------------------
	.section	.note.nv.tkinfo,"",@"SHT_NOTE"
	.sectionflags	@"SHF_NOTE_NV_TKINFO"
	.tkinfo
        /*0018*/ 	.word	0x00000002
        /*0030*/ 	.string	""
        /*0030*/ 	.string	"ptxas"
        /*0030*/ 	.string	"Cuda compilation tools, release 13.0, V13.0.88"
        /*0030*/ 	.string	"Build cuda_13.0.r13.0/compiler.36424714_0"
        /*0030*/ 	.string	"-arch sm_100 -m 64 "



//--------------------- .note.nv.cuinfo           --------------------------
	.section	.note.nv.cuinfo,"",@"SHT_NOTE"
	.sectionflags	@"SHF_NOTE_NV_CUINFO"
        /*0018*/ 	.short	0x0002
        /*001a*/ 	.short	0x0064
        /*001c*/ 	.short	0x0082
	.zero		2


//--------------------- .nv.info                  --------------------------
	.section	.nv.info,"",@"SHT_CUDA_INFO"
	.align	4


	//----- nvinfo : EIATTR_REGCOUNT
	.align		4
        /*0000*/ 	.byte	0x04, 0x2f
        /*0002*/ 	.short	(.L_1 - .L_0)
	.align		4
.L_0:
        /*0004*/ 	.word	index@(_Z6vecAddPiS_S_)
        /*0008*/ 	.word	0x0000000c


	//----- nvinfo : EIATTR_FRAME_SIZE
	.align		4
.L_1:
        /*000c*/ 	.byte	0x04, 0x11
        /*000e*/ 	.short	(.L_3 - .L_2)
	.align		4
.L_2:
        /*0010*/ 	.word	index@(_Z6vecAddPiS_S_)
        /*0014*/ 	.word	0x00000000


	//----- nvinfo : EIATTR_MIN_STACK_SIZE
	.align		4
.L_3:
        /*0018*/ 	.byte	0x04, 0x12
        /*001a*/ 	.short	(.L_5 - .L_4)
	.align		4
.L_4:
        /*001c*/ 	.word	index@(_Z6vecAddPiS_S_)
        /*0020*/ 	.word	0x00000000
.L_5:


//--------------------- .nv.compat                --------------------------
	.section	.nv.compat,"",@"SHT_CUDA_COMPAT_INFO"
	.align	4
        /*0000*/ 	.byte	0x02, 0x09, 0x00, 0x00, 0x02, 0x02, 0x01, 0x00, 0x02, 0x05, 0x05, 0x00, 0x03, 0x07, 0x01, 0x01
        /*0010*/ 	.byte	0x02, 0x03, 0x00, 0x00, 0x02, 0x06, 0x01, 0x00, 0x04, 0x0b, 0x08, 0x00, 0x09, 0x00, 0x00, 0x00
        /*0020*/ 	.byte	0x00, 0x00, 0x00, 0x00


//--------------------- .nv.info._Z6vecAddPiS_S_  --------------------------
	.section	.nv.info._Z6vecAddPiS_S_,"",@"SHT_CUDA_INFO"
	.sectionflags	@""
	.align	4


	//----- nvinfo : EIATTR_CUDA_API_VERSION
	.align		4
        /*0000*/ 	.byte	0x04, 0x37
        /*0002*/ 	.short	(.L_7 - .L_6)
.L_6:
        /*0004*/ 	.word	0x00000082


	//----- nvinfo : EIATTR_KPARAM_INFO
	.align		4
.L_7:
        /*0008*/ 	.byte	0x04, 0x17
        /*000a*/ 	.short	(.L_9 - .L_8)
.L_8:
        /*000c*/ 	.word	0x00000000
        /*0010*/ 	.short	0x0002
        /*0012*/ 	.short	0x0010
        /*0014*/ 	.byte	0x00, 0xf5, 0x21, 0x00


	//----- nvinfo : EIATTR_KPARAM_INFO
	.align		4
.L_9:
        /*0018*/ 	.byte	0x04, 0x17
        /*001a*/ 	.short	(.L_11 - .L_10)
.L_10:
        /*001c*/ 	.word	0x00000000
        /*0020*/ 	.short	0x0001
        /*0022*/ 	.short	0x0008
        /*0024*/ 	.byte	0x00, 0xf5, 0x21, 0x00


	//----- nvinfo : EIATTR_KPARAM_INFO
	.align		4
.L_11:
        /*0028*/ 	.byte	0x04, 0x17
        /*002a*/ 	.short	(.L_13 - .L_12)
.L_12:
        /*002c*/ 	.word	0x00000000
        /*0030*/ 	.short	0x0000
        /*0032*/ 	.short	0x0000
        /*0034*/ 	.byte	0x00, 0xf5, 0x21, 0x00


	//----- nvinfo : EIATTR_SPARSE_MMA_MASK
	.align		4
.L_13:
        /*0038*/ 	.byte	0x03, 0x50
        /*003a*/ 	.short	0x0000


	//----- nvinfo : EIATTR_MAXREG_COUNT
	.align		4
        /*003c*/ 	.byte	0x03, 0x1b
        /*003e*/ 	.short	0x00ff


	//----- nvinfo : EIATTR_MERCURY_ISA_VERSION
	.align		4
        /*0040*/ 	.byte	0x03, 0x5f
        /*0042*/ 	.short	0x0101


	//----- nvinfo : EIATTR_VRC_CTA_INIT_COUNT
	.align		4
        /*0044*/ 	.byte	0x02, 0x4a
	.zero		1
	.zero		1


	//----- nvinfo : EIATTR_EXIT_INSTR_OFFSETS
	.align		4
        /*0048*/ 	.byte	0x04, 0x1c
        /*004a*/ 	.short	(.L_15 - .L_14)


	//   ....[0]....
.L_14:
        /*004c*/ 	.word	0x00000060


	//   ....[1]....
        /*0050*/ 	.word	0x00000120


	//----- nvinfo : EIATTR_CBANK_PARAM_SIZE
	.align		4
.L_15:
        /*0054*/ 	.byte	0x03, 0x19
        /*0056*/ 	.short	0x0018


	//----- nvinfo : EIATTR_PARAM_CBANK
	.align		4
        /*0058*/ 	.byte	0x04, 0x0a
        /*005a*/ 	.short	(.L_17 - .L_16)
	.align		4
.L_16:
        /*005c*/ 	.word	index@(.nv.constant0._Z6vecAddPiS_S_)
        /*0060*/ 	.short	0x0380
        /*0062*/ 	.short	0x0018


	//----- nvinfo : EIATTR_SW_WAR
	.align		4
.L_17:
        /*0064*/ 	.byte	0x04, 0x36
        /*0066*/ 	.short	(.L_19 - .L_18)
.L_18:
        /*0068*/ 	.word	0x00000008
.L_19:


//--------------------- .nv.callgraph             --------------------------
	.section	.nv.callgraph,"",@"SHT_CUDA_CALLGRAPH"
	.align	4
	.sectionentsize	8
	.align		4
        /*0000*/ 	.word	0x00000000
	.align		4
        /*0004*/ 	.word	0xffffffff
	.align		4
        /*0008*/ 	.word	0x00000000
	.align		4
        /*000c*/ 	.word	0xfffffffe
	.align		4
        /*0010*/ 	.word	0x00000000
	.align		4
        /*0014*/ 	.word	0xfffffffd
	.align		4
        /*0018*/ 	.word	0x00000000
	.align		4
        /*001c*/ 	.word	0xfffffffc


//--------------------- .text._Z6vecAddPiS_S_     --------------------------
	.section	.text._Z6vecAddPiS_S_,"ax",@progbits
	.align	128
        .global         _Z6vecAddPiS_S_
        .type           _Z6vecAddPiS_S_,@function
        .size           _Z6vecAddPiS_S_,(.L_x_1 - _Z6vecAddPiS_S_)
        .other          _Z6vecAddPiS_S_,@"STO_CUDA_ENTRY STV_DEFAULT"
_Z6vecAddPiS_S_:
.text._Z6vecAddPiS_S_:
[----:B------:R-:W-:Y:S01]  /*0000*/  LDC R1, c[0x0][0x37c] ;  /* 0x0000df00ff017b82 */ /* 0x000fe20000000800 */
[----:B------:R-:W0:Y:S07]  /*0010*/  S2R R0, SR_TID.X ;  /* 0x0000000000007919 */ /* 0x000e2e0000002100 */
[----:B------:R-:W0:Y:S08]  /*0020*/  S2UR UR4, SR_CTAID.X ;  /* 0x00000000000479c3 */ /* 0x000e300000002500 */
[----:B------:R-:W0:Y:S02]  /*0030*/  LDC R9, c[0x0][0x360] ;  /* 0x0000d800ff097b82 */ /* 0x000e240000000800 */
[----:B0-----:R-:W-:-:S05]  /*0040*/  IMAD R9, R9, UR4, R0 ;  /* 0x0000000409097c24 */ /* 0x001fca000f8e0200 */
[----:B------:R-:W-:-:S13]  /*0050*/  ISETP.GT.AND P0, PT, R9, 0x3ff, PT ;  /* 0x000003ff0900780c */ /* 0x000fda0003f04270 */
[----:B------:R-:W-:Y:S05]  /*0060*/  @P0 EXIT ;  /* 0x000000000000094d */ /* 0x000fea0003800000 */
[----:B------:R-:W0:Y:S01]  /*0070*/  LDC.64 R2, c[0x0][0x380] ;  /* 0x0000e000ff027b82 */ /* 0x000e220000000a00 */
[----:B------:R-:W1:Y:S07]  /*0080*/  LDCU.64 UR4, c[0x0][0x358] ;  /* 0x00006b00ff0477ac */ /* 0x000e6e0008000a00 */
[----:B------:R-:W2:Y:S08]  /*0090*/  LDC.64 R4, c[0x0][0x388] ;  /* 0x0000e200ff047b82 */ /* 0x000eb00000000a00 */
[----:B------:R-:W3:Y:S01]  /*00a0*/  LDC.64 R6, c[0x0][0x390] ;  /* 0x0000e400ff067b82 */ /* 0x000ee20000000a00 */
[----:B0-----:R-:W-:-:S06]  /*00b0*/  IMAD.WIDE R2, R9, 0x4, R2 ;  /* 0x0000000409027825 */ /* 0x001fcc00078e0202 */
[----:B-1----:R-:W4:Y:S01]  /*00c0*/  LDG.E R2, desc[UR4][R2.64] ;  /* 0x0000000402027981 */ /* 0x002f22000c1e1900 */
[----:B--2---:R-:W-:-:S06]  /*00d0*/  IMAD.WIDE R4, R9, 0x4, R4 ;  /* 0x0000000409047825 */ /* 0x004fcc00078e0204 */
[----:B------:R-:W4:Y:S01]  /*00e0*/  LDG.E R5, desc[UR4][R4.64] ;  /* 0x0000000404057981 */ /* 0x000f22000c1e1900 */
[----:B---3--:R-:W-:Y:S01]  /*00f0*/  IMAD.WIDE R6, R9, 0x4, R6 ;  /* 0x0000000409067825 */ /* 0x008fe200078e0206 */
[----:B----4-:R-:W-:-:S05]  /*0100*/  IADD3 R9, PT, PT, R2, R5, RZ ;  /* 0x0000000502097210 */ /* 0x010fca0007ffe0ff */
[----:B------:R-:W-:Y:S01]  /*0110*/  STG.E desc[UR4][R6.64], R9 ;  /* 0x0000000906007986 */ /* 0x000fe2000c101904 */
[----:B------:R-:W-:Y:S05]  /*0120*/  EXIT ;  /* 0x000000000000794d */ /* 0x000fea0003800000 */
.L_x_0:
[----:B------:R-:W-:-:S00]  /*0130*/  BRA `(.L_x_0) ;  /* 0xfffffffc00fc7947 */ /* 0x000fc0000383ffff */
[----:B------:R-:W-:-:S00]  /*0140*/  NOP ;  /* 0x0000000000007918 */ /* 0x000fc00000000000 */
        /* <DEDUP_REMOVED lines=11> */
.L_x_1:


//--------------------- .nv.shared.reserved.0     --------------------------
	.section	.nv.shared.reserved.0,"aw",@nobits
	.weak		__nv_reservedSMEM_offset_0_alias
	.size		__nv_reservedSMEM_offset_0_alias, 0, 64
	.other		__nv_reservedSMEM_offset_0_alias,@"STO_CUDA_RESERVED_SHARED STV_DEFAULT"
__nv_reservedSMEM_offset_0_alias:
	.zero		0
	.zero		64


//--------------------- .nv.constant0._Z6vecAddPiS_S_ --------------------------
	.section	.nv.constant0._Z6vecAddPiS_S_,"a",@progbits
	.sectionflags	@""
	.align	4
.nv.constant0._Z6vecAddPiS_S_:
	.zero		920


//--------------------- SYMBOLS --------------------------

	.type		.nv.reservedSmem.offset0,@object
	.size		.nv.reservedSmem.offset0,0x4
